//
// Generated by NVIDIA NVVM Compiler
//
// Compiler Build ID: CL-36424714
// Cuda compilation tools, release 13.0, V13.0.88
// Based on NVVM 20.0.0
//

.version 9.0
.target sm_100
.address_size 64

	// .globl	_Z11printMatrixPPfi
.extern .func  (.param .b32 func_retval0) vprintf
(
	.param .b64 vprintf_param_0,
	.param .b64 vprintf_param_1
)
;
.global .align 1 .b8 $str[24] = {105, 32, 105, 115, 32, 37, 100, 44, 32, 106, 32, 105, 115, 32, 37, 100, 44, 32, 37, 102, 32, 32, 10};

.visible .entry _Z11printMatrixPPfi(
	.param .u64 .ptr .align 1 _Z11printMatrixPPfi_param_0,
	.param .u32 _Z11printMatrixPPfi_param_1
)
{
	.local .align 16 .b8 	__local_depot0[16];
	.reg .b64 	%SP;
	.reg .b64 	%SPL;
	.reg .pred 	%p<4>;
	.reg .b32 	%r<15>;
	.reg .b32 	%f<2>;
	.reg .b64 	%rd<12>;
	.reg .b64 	%fd<2>;

	mov.u64 	%SPL, __local_depot0;
	cvta.local.u64 	%SP, %SPL;
	ld.param.u64 	%rd1, [_Z11printMatrixPPfi_param_0];
	ld.param.u32 	%r3, [_Z11printMatrixPPfi_param_1];
	mov.u32 	%r5, %ctaid.x;
	mov.u32 	%r6, %ntid.x;
	mov.u32 	%r7, %tid.x;
	mad.lo.s32 	%r1, %r5, %r6, %r7;
	mov.u32 	%r8, %ctaid.y;
	mov.u32 	%r9, %ntid.y;
	mov.u32 	%r10, %tid.y;
	mad.lo.s32 	%r11, %r8, %r9, %r10;
	setp.lt.s32 	%p1, %r1, 0;
	max.s32 	%r12, %r1, %r11;
	setp.ge.s32 	%p2, %r12, %r3;
	or.pred  	%p3, %p2, %p1;
	@%p3 bra 	$L__BB0_2;
	add.u64 	%rd2, %SP, 0;
	add.u64 	%rd3, %SPL, 0;
	cvta.to.global.u64 	%rd4, %rd1;
	mul.wide.u32 	%rd5, %r1, 8;
	add.s64 	%rd6, %rd4, %rd5;
	ld.global.u64 	%rd7, [%rd6];
	mul.wide.u32 	%rd8, %r11, 4;
	add.s64 	%rd9, %rd7, %rd8;
	ld.f32 	%f1, [%rd9];
	cvt.f64.f32 	%fd1, %f1;
	st.local.v2.u32 	[%rd3], {%r1, %r11};
	st.local.f64 	[%rd3+8], %fd1;
	mov.u64 	%rd10, $str;
	cvta.global.u64 	%rd11, %rd10;
	{ // callseq 0, 0
	.param .b64 param0;
	st.param.b64 	[param0], %rd11;
	.param .b64 param1;
	st.param.b64 	[param1], %rd2;
	.param .b32 retval0;
	call.uni (retval0), 
	vprintf, 
	(
	param0, 
	param1
	);
	ld.param.b32 	%r13, [retval0];
	} // callseq 0
$L__BB0_2:
	ret;

}
	// .globl	_Z23changeFirstElementToOnePPfS0_iif
.visible .entry _Z23changeFirstElementToOnePPfS0_iif(
	.param .u64 .ptr .align 1 _Z23changeFirstElementToOnePPfS0_iif_param_0,
	.param .u64 .ptr .align 1 _Z23changeFirstElementToOnePPfS0_iif_param_1,
	.param .u32 _Z23changeFirstElementToOnePPfS0_iif_param_2,
	.param .u32 _Z23changeFirstElementToOnePPfS0_iif_param_3,
	.param .f32 _Z23changeFirstElementToOnePPfS0_iif_param_4
)
{
	.reg .pred 	%p<4>;
	.reg .b32 	%r<13>;
	.reg .b32 	%f<6>;
	.reg .b64 	%rd<15>;

	ld.param.u64 	%rd1, [_Z23changeFirstElementToOnePPfS0_iif_param_0];
	ld.param.u64 	%rd2, [_Z23changeFirstElementToOnePPfS0_iif_param_1];
	ld.param.u32 	%r2, [_Z23changeFirstElementToOnePPfS0_iif_param_2];
	ld.param.u32 	%r3, [_Z23changeFirstElementToOnePPfS0_iif_param_3];
	ld.param.f32 	%f1, [_Z23changeFirstElementToOnePPfS0_iif_param_4];
	mov.u32 	%r5, %ctaid.x;
	mov.u32 	%r6, %ntid.x;
	mov.u32 	%r7, %tid.x;
	mad.lo.s32 	%r8, %r5, %r6, %r7;
	mov.u32 	%r9, %ctaid.y;
	mov.u32 	%r10, %ntid.y;
	mov.u32 	%r11, %tid.y;
	mad.lo.s32 	%r12, %r9, %r10, %r11;
	setp.ne.s32 	%p1, %r8, %r2;
	setp.ge.s32 	%p2, %r12, %r3;
	or.pred  	%p3, %p1, %p2;
	@%p3 bra 	$L__BB1_2;
	cvta.to.global.u64 	%rd3, %rd1;
	cvta.to.global.u64 	%rd4, %rd2;
	mul.wide.s32 	%rd5, %r2, 8;
	add.s64 	%rd6, %rd3, %rd5;
	ld.global.u64 	%rd7, [%rd6];
	cvta.to.global.u64 	%rd8, %rd7;
	mul.wide.u32 	%rd9, %r12, 4;
	add.s64 	%rd10, %rd8, %rd9;
	ld.global.f32 	%f2, [%rd10];
	div.rn.f32 	%f3, %f2, %f1;
	st.global.f32 	[%rd10], %f3;
	add.s64 	%rd11, %rd4, %rd5;
	ld.global.u64 	%rd12, [%rd11];
	cvta.to.global.u64 	%rd13, %rd12;
	add.s64 	%rd14, %rd13, %rd9;
	ld.global.f32 	%f4, [%rd14];
	div.rn.f32 	%f5, %f4, %f1;
	st.global.f32 	[%rd14], %f5;
$L__BB1_2:
	ret;

}
	// .globl	_Z8GJKernelPPfS0_ii
.visible .entry _Z8GJKernelPPfS0_ii(
	.param .u64 .ptr .align 1 _Z8GJKernelPPfS0_ii_param_0,
	.param .u64 .ptr .align 1 _Z8GJKernelPPfS0_ii_param_1,
	.param .u32 _Z8GJKernelPPfS0_ii_param_2,
	.param .u32 _Z8GJKernelPPfS0_ii_param_3
)
{
	.reg .pred 	%p<9>;
	.reg .b32 	%r<11>;
	.reg .b32 	%f<11>;
	.reg .b64 	%rd<33>;

	ld.param.u64 	%rd4, [_Z8GJKernelPPfS0_ii_param_0];
	ld.param.u64 	%rd3, [_Z8GJKernelPPfS0_ii_param_1];
	ld.param.u32 	%r3, [_Z8GJKernelPPfS0_ii_param_2];
	ld.param.u32 	%r4, [_Z8GJKernelPPfS0_ii_param_3];
	cvta.to.global.u64 	%rd1, %rd4;
	mov.u32 	%r5, %ctaid.x;
	mov.u32 	%r6, %ntid.x;
	mov.u32 	%r7, %tid.x;
	mad.lo.s32 	%r1, %r5, %r6, %r7;
	mov.u32 	%r8, %ctaid.y;
	mov.u32 	%r9, %ntid.y;
	mov.u32 	%r10, %tid.y;
	mad.lo.s32 	%r2, %r8, %r9, %r10;
	setp.lt.s32 	%p1, %r1, 0;
	setp.ge.s32 	%p2, %r1, %r4;
	or.pred  	%p3, %p1, %p2;
	setp.eq.s32 	%p4, %r1, %r3;
	or.pred  	%p5, %p4, %p3;
	setp.ge.s32 	%p6, %r2, %r4;
	or.pred  	%p7, %p6, %p5;
	@%p7 bra 	$L__BB2_4;
	setp.eq.s32 	%p8, %r2, %r3;
	mul.wide.u32 	%rd5, %r1, 8;
	add.s64 	%rd2, %rd1, %rd5;
	@%p8 bra 	$L__BB2_3;
	ld.global.u64 	%rd6, [%rd2];
	cvta.to.global.u64 	%rd7, %rd6;
	mul.wide.u32 	%rd8, %r2, 4;
	add.s64 	%rd9, %rd7, %rd8;
	ld.global.f32 	%f1, [%rd9];
	mul.wide.s32 	%rd10, %r3, 4;
	add.s64 	%rd11, %rd7, %rd10;
	ld.global.f32 	%f2, [%rd11];
	mul.wide.s32 	%rd12, %r3, 8;
	add.s64 	%rd13, %rd1, %rd12;
	ld.global.u64 	%rd14, [%rd13];
	cvta.to.global.u64 	%rd15, %rd14;
	add.s64 	%rd16, %rd15, %rd8;
	ld.global.f32 	%f3, [%rd16];
	mul.f32 	%f4, %f2, %f3;
	sub.f32 	%f5, %f1, %f4;
	st.global.f32 	[%rd9], %f5;
$L__BB2_3:
	cvta.to.global.u64 	%rd17, %rd3;
	add.s64 	%rd19, %rd17, %rd5;
	ld.global.u64 	%rd20, [%rd19];
	cvta.to.global.u64 	%rd21, %rd20;
	mul.wide.u32 	%rd22, %r2, 4;
	add.s64 	%rd23, %rd21, %rd22;
	ld.global.f32 	%f6, [%rd23];
	ld.global.u64 	%rd24, [%rd2];
	cvta.to.global.u64 	%rd25, %rd24;
	mul.wide.s32 	%rd26, %r3, 4;
	add.s64 	%rd27, %rd25, %rd26;
	ld.global.f32 	%f7, [%rd27];
	mul.wide.s32 	%rd28, %r3, 8;
	add.s64 	%rd29, %rd17, %rd28;
	ld.global.u64 	%rd30, [%rd29];
	cvta.to.global.u64 	%rd31, %rd30;
	add.s64 	%rd32, %rd31, %rd22;
	ld.global.f32 	%f8, [%rd32];
	mul.f32 	%f9, %f7, %f8;
	sub.f32 	%f10, %f6, %f9;
	st.global.f32 	[%rd23], %f10;
$L__BB2_4:
	ret;

}
	// .globl	_Z20setPivotColumnToZeroPPfii
.visible .entry _Z20setPivotColumnToZeroPPfii(
	.param .u64 .ptr .align 1 _Z20setPivotColumnToZeroPPfii_param_0,
	.param .u32 _Z20setPivotColumnToZeroPPfii_param_1,
	.param .u32 _Z20setPivotColumnToZeroPPfii_param_2
)
{
	.reg .pred 	%p<8>;
	.reg .b32 	%r<12>;
	.reg .b64 	%rd<9>;

	ld.param.u64 	%rd1, [_Z20setPivotColumnToZeroPPfii_param_0];
	ld.param.u32 	%r2, [_Z20setPivotColumnToZeroPPfii_param_1];
	ld.param.u32 	%r3, [_Z20setPivotColumnToZeroPPfii_param_2];
	mov.u32 	%r4, %ctaid.x;
	mov.u32 	%r5, %ntid.x;
	mov.u32 	%r6, %tid.x;
	mad.lo.s32 	%r1, %r4, %r5, %r6;
	mov.u32 	%r7, %ctaid.y;
	mov.u32 	%r8, %ntid.y;
	mov.u32 	%r9, %tid.y;
	mad.lo.s32 	%r10, %r7, %r8, %r9;
	setp.lt.s32 	%p1, %r1, 0;
	setp.ge.s32 	%p2, %r1, %r3;
	or.pred  	%p3, %p1, %p2;
	setp.eq.s32 	%p4, %r1, %r2;
	or.pred  	%p5, %p4, %p3;
	setp.ne.s32 	%p6, %r10, %r2;
	or.pred  	%p7, %p6, %p5;
	@%p7 bra 	$L__BB3_2;
	cvta.to.global.u64 	%rd2, %rd1;
	mul.wide.u32 	%rd3, %r1, 8;
	add.s64 	%rd4, %rd2, %rd3;
	ld.global.u64 	%rd5, [%rd4];
	cvta.to.global.u64 	%rd6, %rd5;
	mul.wide.u32 	%rd7, %r2, 4;
	add.s64 	%rd8, %rd6, %rd7;
	mov.b32 	%r11, 0;
	st.global.u32 	[%rd8], %r11;
$L__BB3_2:
	ret;

}


// ===== COMPILED SASS (sm_100) =====

	.target	sm_100

	.elftype	@"ET_EXEC"


//--------------------- .note.nv.tkinfo           --------------------------
	.section	.note.nv.tkinfo,"",@"SHT_NOTE"
	.sectionflags	@"SHF_NOTE_NV_TKINFO"
	.tkinfo
        /*0018*/ 	.word	0x00000002
        /*0030*/ 	.string	""
        /*0030*/ 	.string	"ptxas"
        /*0030*/ 	.string	"Cuda compilation tools, release 13.0, V13.0.88"
        /*0030*/ 	.string	"Build cuda_13.0.r13.0/compiler.36424714_0"
        /*0030*/ 	.string	"-arch sm_100 -m 64 "



//--------------------- .note.nv.cuinfo           --------------------------
	.section	.note.nv.cuinfo,"",@"SHT_NOTE"
	.sectionflags	@"SHF_NOTE_NV_CUINFO"
        /*0018*/ 	.short	0x0002
        /*001a*/ 	.short	0x0064
        /*001c*/ 	.short	0x0082
	.zero		2


//--------------------- .nv.info                  --------------------------
	.section	.nv.info,"",@"SHT_CUDA_INFO"
	.align	4


	//----- nvinfo : EIATTR_REGCOUNT
	.align		4
        /*0000*/ 	.byte	0x04, 0x2f
        /*0002*/ 	.short	(.L_2 - .L_1)
	.align		4
.L_1:
        /*0004*/ 	.word	index@(_Z11printMatrixPPfi)
        /*0008*/ 	.word	0x00000018


	//----- nvinfo : EIATTR_FRAME_SIZE
	.align		4
.L_2:
        /*000c*/ 	.byte	0x04, 0x11
        /*000e*/ 	.short	(.L_4 - .L_3)
	.align		4
.L_3:
        /*0010*/ 	.word	index@(_Z11printMatrixPPfi)
        /*0014*/ 	.word	0x00000010


	//----- nvinfo : EIATTR_REGCOUNT
	.align		4
.L_4:
        /*0018*/ 	.byte	0x04, 0x2f
        /*001a*/ 	.short	(.L_6 - .L_5)
	.align		4
.L_5:
        /*001c*/ 	.word	index@(_Z23changeFirstElementToOnePPfS0_iif)
        /*0020*/ 	.word	0x00000014


	//----- nvinfo : EIATTR_FRAME_SIZE
	.align		4
.L_6:
        /*0024*/ 	.byte	0x04, 0x11
        /*0026*/ 	.short	(.L_8 - .L_7)
	.align		4
.L_7:
        /*0028*/ 	.word	index@($__internal_0_$__cuda_sm3x_div_rn_noftz_f32_slowpath)
        /*002c*/ 	.word	0x00000000


	//----- nvinfo : EIATTR_FRAME_SIZE
	.align		4
.L_8:
        /*0030*/ 	.byte	0x04, 0x11
        /*0032*/ 	.short	(.L_10 - .L_9)
	.align		4
.L_9:
        /*0034*/ 	.word	index@(_Z23changeFirstElementToOnePPfS0_iif)
        /*0038*/ 	.word	0x00000000


	//----- nvinfo : EIATTR_REGCOUNT
	.align		4
.L_10:
        /*003c*/ 	.byte	0x04, 0x2f
        /*003e*/ 	.short	(.L_12 - .L_11)
	.align		4
.L_11:
        /*0040*/ 	.word	index@(_Z8GJKernelPPfS0_ii)
        /*0044*/ 	.word	0x00000014


	//----- nvinfo : EIATTR_FRAME_SIZE
	.align		4
.L_12:
        /*0048*/ 	.byte	0x04, 0x11
        /*004a*/ 	.short	(.L_14 - .L_13)
	.align		4
.L_13:
        /*004c*/ 	.word	index@(_Z8GJKernelPPfS0_ii)
        /*0050*/ 	.word	0x00000000


	//----- nvinfo : EIATTR_REGCOUNT
	.align		4
.L_14:
        /*0054*/ 	.byte	0x04, 0x2f
        /*0056*/ 	.short	(.L_16 - .L_15)
	.align		4
.L_15:
        /*0058*/ 	.word	index@(_Z20setPivotColumnToZeroPPfii)
        /*005c*/ 	.word	0x0000000a


	//----- nvinfo : EIATTR_FRAME_SIZE
	.align		4
.L_16:
        /*0060*/ 	.byte	0x04, 0x11
        /*0062*/ 	.short	(.L_18 - .L_17)
	.align		4
.L_17:
        /*0064*/ 	.word	index@(_Z20setPivotColumnToZeroPPfii)
        /*0068*/ 	.word	0x00000000


	//----- nvinfo : EIATTR_MIN_STACK_SIZE
	.align		4
.L_18:
        /*006c*/ 	.byte	0x04, 0x12
        /*006e*/ 	.short	(.L_20 - .L_19)
	.align		4
.L_19:
        /*0070*/ 	.word	index@(_Z20setPivotColumnToZeroPPfii)
        /*0074*/ 	.word	0x00000000


	//----- nvinfo : EIATTR_MIN_STACK_SIZE
	.align		4
.L_20:
        /*0078*/ 	.byte	0x04, 0x12
        /*007a*/ 	.short	(.L_22 - .L_21)
	.align		4
.L_21:
        /*007c*/ 	.word	index@(_Z8GJKernelPPfS0_ii)
        /*0080*/ 	.word	0x00000000


	//----- nvinfo : EIATTR_MIN_STACK_SIZE
	.align		4
.L_22:
        /*0084*/ 	.byte	0x04, 0x12
        /*0086*/ 	.short	(.L_24 - .L_23)
	.align		4
.L_23:
        /*0088*/ 	.word	index@(_Z23changeFirstElementToOnePPfS0_iif)
        /*008c*/ 	.word	0x00000000


	//----- nvinfo : EIATTR_MIN_STACK_SIZE
	.align		4
.L_24:
        /*0090*/ 	.byte	0x04, 0x12
        /*0092*/ 	.short	(.L_26 - .L_25)
	.align		4
.L_25:
        /*0094*/ 	.word	index@(_Z11printMatrixPPfi)
        /*0098*/ 	.word	0x00000010
.L_26:


//--------------------- .nv.compat                --------------------------
	.section	.nv.compat,"",@"SHT_CUDA_COMPAT_INFO"
	.align	4
        /*0000*/ 	.byte	0x02, 0x09, 0x00, 0x00, 0x02, 0x02, 0x01, 0x00, 0x02, 0x05, 0x05, 0x00, 0x03, 0x07, 0x01, 0x01
        /*0010*/ 	.byte	0x02, 0x03, 0x00, 0x00, 0x02, 0x06, 0x01, 0x00, 0x04, 0x0b, 0x08, 0x00, 0x01, 0x00, 0x00, 0x00
        /*0020*/ 	.byte	0x00, 0x00, 0x00, 0x00


//--------------------- .nv.info._Z20setPivotColumnToZeroPPfii --------------------------
	.section	.nv.info._Z20setPivotColumnToZeroPPfii,"",@"SHT_CUDA_INFO"
	.sectionflags	@""
	.align	4


	//----- nvinfo : EIATTR_CUDA_API_VERSION
	.align		4
        /*0000*/ 	.byte	0x04, 0x37
        /*0002*/ 	.short	(.L_28 - .L_27)
.L_27:
        /*0004*/ 	.word	0x00000082


	//----- nvinfo : EIATTR_KPARAM_INFO
	.align		4
.L_28:
        /*0008*/ 	.byte	0x04, 0x17
        /*000a*/ 	.short	(.L_30 - .L_29)
.L_29:
        /*000c*/ 	.word	0x00000000
        /*0010*/ 	.short	0x0002
        /*0012*/ 	.short	0x000c
        /*0014*/ 	.byte	0x00, 0xf0, 0x11, 0x00


	//----- nvinfo : EIATTR_KPARAM_INFO
	.align		4
.L_30:
        /*0018*/ 	.byte	0x04, 0x17
        /*001a*/ 	.short	(.L_32 - .L_31)
.L_31:
        /*001c*/ 	.word	0x00000000
        /*0020*/ 	.short	0x0001
        /*0022*/ 	.short	0x0008
        /*0024*/ 	.byte	0x00, 0xf0, 0x11, 0x00


	//----- nvinfo : EIATTR_KPARAM_INFO
	.align		4
.L_32:
        /*0028*/ 	.byte	0x04, 0x17
        /*002a*/ 	.short	(.L_34 - .L_33)
.L_33:
        /*002c*/ 	.word	0x00000000
        /*0030*/ 	.short	0x0000
        /*0032*/ 	.short	0x0000
        /*0034*/ 	.byte	0x00, 0xf5, 0x21, 0x00


	//----- nvinfo : EIATTR_SPARSE_MMA_MASK
	.align		4
.L_34:
        /*0038*/ 	.byte	0x03, 0x50
        /*003a*/ 	.short	0x0000


	//----- nvinfo : EIATTR_MAXREG_COUNT
	.align		4
        /*003c*/ 	.byte	0x03, 0x1b
        /*003e*/ 	.short	0x00ff


	//----- nvinfo : EIATTR_MERCURY_ISA_VERSION
	.align		4
        /*0040*/ 	.byte	0x03, 0x5f
        /*0042*/ 	.short	0x0101


	//----- nvinfo : EIATTR_VRC_CTA_INIT_COUNT
	.align		4
        /*0044*/ 	.byte	0x02, 0x4a
	.zero		1
	.zero		1


	//----- nvinfo : EIATTR_EXIT_INSTR_OFFSETS
	.align		4
        /*0048*/ 	.byte	0x04, 0x1c
        /*004a*/ 	.short	(.L_36 - .L_35)


	//   ....[0]....
.L_35:
        /*004c*/ 	.word	0x000000e0


	//   ....[1]....
        /*0050*/ 	.word	0x00000150


	//----- nvinfo : EIATTR_CBANK_PARAM_SIZE
	.align		4
.L_36:
        /*0054*/ 	.byte	0x03, 0x19
        /*0056*/ 	.short	0x0010


	//----- nvinfo : EIATTR_PARAM_CBANK
	.align		4
        /*0058*/ 	.byte	0x04, 0x0a
        /*005a*/ 	.short	(.L_38 - .L_37)
	.align		4
.L_37:
        /*005c*/ 	.word	index@(.nv.constant0._Z20setPivotColumnToZeroPPfii)
        /*0060*/ 	.short	0x0380
        /*0062*/ 	.short	0x0010


	//----- nvinfo : EIATTR_SW_WAR
	.align		4
.L_38:
        /*0064*/ 	.byte	0x04, 0x36
        /*0066*/ 	.short	(.L_40 - .L_39)
.L_39:
        /*0068*/ 	.word	0x00000008
.L_40:


//--------------------- .nv.info._Z8GJKernelPPfS0_ii --------------------------
	.section	.nv.info._Z8GJKernelPPfS0_ii,"",@"SHT_CUDA_INFO"
	.sectionflags	@""
	.align	4


	//----- nvinfo : EIATTR_CUDA_API_VERSION
	.align		4
        /*0000*/ 	.byte	0x04, 0x37
        /*0002*/ 	.short	(.L_42 - .L_41)
.L_41:
        /*0004*/ 	.word	0x00000082


	//----- nvinfo : EIATTR_KPARAM_INFO
	.align		4
.L_42:
        /*0008*/ 	.byte	0x04, 0x17
        /*000a*/ 	.short	(.L_44 - .L_43)
.L_43:
        /*000c*/ 	.word	0x00000000
        /*0010*/ 	.short	0x0003
        /*0012*/ 	.short	0x0014
        /*0014*/ 	.byte	0x00, 0xf0, 0x11, 0x00


	//----- nvinfo : EIATTR_KPARAM_INFO
	.align		4
.L_44:
        /*0018*/ 	.byte	0x04, 0x17
        /*001a*/ 	.short	(.L_46 - .L_45)
.L_45:
        /*001c*/ 	.word	0x00000000
        /*0020*/ 	.short	0x0002
        /*0022*/ 	.short	0x0010
        /*0024*/ 	.byte	0x00, 0xf0, 0x11, 0x00


	//----- nvinfo : EIATTR_KPARAM_INFO
	.align		4
.L_46:
        /*0028*/ 	.byte	0x04, 0x17
        /*002a*/ 	.short	(.L_48 - .L_47)
.L_47:
        /*002c*/ 	.word	0x00000000
        /*0030*/ 	.short	0x0001
        /*0032*/ 	.short	0x0008
        /*0034*/ 	.byte	0x00, 0xf5, 0x21, 0x00


	//----- nvinfo : EIATTR_KPARAM_INFO
	.align		4
.L_48:
        /*0038*/ 	.byte	0x04, 0x17
        /*003a*/ 	.short	(.L_50 - .L_49)
.L_49:
        /*003c*/ 	.word	0x00000000
        /*0040*/ 	.short	0x0000
        /*0042*/ 	.short	0x0000
        /*0044*/ 	.byte	0x00, 0xf5, 0x21, 0x00


	//----- nvinfo : EIATTR_SPARSE_MMA_MASK
	.align		4
.L_50:
        /*0048*/ 	.byte	0x03, 0x50
        /*004a*/ 	.short	0x0000


	//----- nvinfo : EIATTR_MAXREG_COUNT
	.align		4
        /*004c*/ 	.byte	0x03, 0x1b
        /*004e*/ 	.short	0x00ff


	//----- nvinfo : EIATTR_MERCURY_ISA_VERSION
	.align		4
        /*0050*/ 	.byte	0x03, 0x5f
        /*0052*/ 	.short	0x0101


	//----- nvinfo : EIATTR_VRC_CTA_INIT_COUNT
	.align		4
        /*0054*/ 	.byte	0x02, 0x4a
	.zero		1
	.zero		1


	//----- nvinfo : EIATTR_EXIT_INSTR_OFFSETS
	.align		4
        /*0058*/ 	.byte	0x04, 0x1c
        /*005a*/ 	.short	(.L_52 - .L_51)


	//   ....[0]....
.L_51:
        /*005c*/ 	.word	0x000000e0


	//   ....[1]....
        /*0060*/ 	.word	0x000002f0


	//----- nvinfo : EIATTR_CRS_STACK_SIZE
	.align		4
.L_52:
        /*0064*/ 	.byte	0x04, 0x1e
        /*0066*/ 	.short	(.L_54 - .L_53)
.L_53:
        /*0068*/ 	.word	0x00000000


	//----- nvinfo : EIATTR_CBANK_PARAM_SIZE
	.align		4
.L_54:
        /*006c*/ 	.byte	0x03, 0x19
        /*006e*/ 	.short	0x0018


	//----- nvinfo : EIATTR_PARAM_CBANK
	.align		4
        /*0070*/ 	.byte	0x04, 0x0a
        /*0072*/ 	.short	(.L_56 - .L_55)
	.align		4
.L_55:
        /*0074*/ 	.word	index@(.nv.constant0._Z8GJKernelPPfS0_ii)
        /*0078*/ 	.short	0x0380
        /*007a*/ 	.short	0x0018


	//----- nvinfo : EIATTR_SW_WAR
	.align		4
.L_56:
        /*007c*/ 	.byte	0x04, 0x36
        /*007e*/ 	.short	(.L_58 - .L_57)
.L_57:
        /*0080*/ 	.word	0x00000008
.L_58:


//--------------------- .nv.info._Z23changeFirstElementToOnePPfS0_iif --------------------------
	.section	.nv.info._Z23changeFirstElementToOnePPfS0_iif,"",@"SHT_CUDA_INFO"
	.sectionflags	@""
	.align	4


	//----- nvinfo : EIATTR_CUDA_API_VERSION
	.align		4
        /*0000*/ 	.byte	0x04, 0x37
        /*0002*/ 	.short	(.L_60 - .L_59)
.L_59:
        /*0004*/ 	.word	0x00000082


	//----- nvinfo : EIATTR_KPARAM_INFO
	.align		4
.L_60:
        /*0008*/ 	.byte	0x04, 0x17
        /*000a*/ 	.short	(.L_62 - .L_61)
.L_61:
        /*000c*/ 	.word	0x00000000
        /*0010*/ 	.short	0x0004
        /*0012*/ 	.short	0x0018
        /*0014*/ 	.byte	0x00, 0xf0, 0x11, 0x00


	//----- nvinfo : EIATTR_KPARAM_INFO
	.align		4
.L_62:
        /*0018*/ 	.byte	0x04, 0x17
        /*001a*/ 	.short	(.L_64 - .L_63)
.L_63:
        /*001c*/ 	.word	0x00000000
        /*0020*/ 	.short	0x0003
        /*0022*/ 	.short	0x0014
        /*0024*/ 	.byte	0x00, 0xf0, 0x11, 0x00


	//----- nvinfo : EIATTR_KPARAM_INFO
	.align		4
.L_64:
        /*0028*/ 	.byte	0x04, 0x17
        /*002a*/ 	.short	(.L_66 - .L_65)
.L_65:
        /*002c*/ 	.word	0x00000000
        /*0030*/ 	.short	0x0002
        /*0032*/ 	.short	0x0010
        /*0034*/ 	.byte	0x00, 0xf0, 0x11, 0x00


	//----- nvinfo : EIATTR_KPARAM_INFO
	.align		4
.L_66:
        /*0038*/ 	.byte	0x04, 0x17
        /*003a*/ 	.short	(.L_68 - .L_67)
.L_67:
        /*003c*/ 	.word	0x00000000
        /*0040*/ 	.short	0x0001
        /*0042*/ 	.short	0x0008
        /*0044*/ 	.byte	0x00, 0xf5, 0x21, 0x00


	//----- nvinfo : EIATTR_KPARAM_INFO
	.align		4
.L_68:
        /*0048*/ 	.byte	0x04, 0x17
        /*004a*/ 	.short	(.L_70 - .L_69)
.L_69:
        /*004c*/ 	.word	0x00000000
        /*0050*/ 	.short	0x0000
        /*0052*/ 	.short	0x0000
        /*0054*/ 	.byte	0x00, 0xf5, 0x21, 0x00


	//----- nvinfo : EIATTR_SPARSE_MMA_MASK
	.align		4
.L_70:
        /*0058*/ 	.byte	0x03, 0x50
        /*005a*/ 	.short	0x0000


	//----- nvinfo : EIATTR_MAXREG_COUNT
	.align		4
        /*005c*/ 	.byte	0x03, 0x1b
        /*005e*/ 	.short	0x00ff


	//----- nvinfo : EIATTR_MERCURY_ISA_VERSION
	.align		4
        /*0060*/ 	.byte	0x03, 0x5f
        /*0062*/ 	.short	0x0101


	//----- nvinfo : EIATTR_VRC_CTA_INIT_COUNT
	.align		4
        /*0064*/ 	.byte	0x02, 0x4a
	.zero		1
	.zero		1


	//----- nvinfo : EIATTR_EXIT_INSTR_OFFSETS
	.align		4
        /*0068*/ 	.byte	0x04, 0x1c
        /*006a*/ 	.short	(.L_72 - .L_71)


	//   ....[0]....
.L_71:
        /*006c*/ 	.word	0x000000c0


	//   ....[1]....
        /*0070*/ 	.word	0x00000390


	//----- nvinfo : EIATTR_CRS_STACK_SIZE
	.align		4
.L_72:
        /*0074*/ 	.byte	0x04, 0x1e
        /*0076*/ 	.short	(.L_74 - .L_73)
.L_73:
        /*0078*/ 	.word	0x00000000


	//----- nvinfo : EIATTR_CBANK_PARAM_SIZE
	.align		4
.L_74:
        /*007c*/ 	.byte	0x03, 0x19
        /*007e*/ 	.short	0x001c


	//----- nvinfo : EIATTR_PARAM_CBANK
	.align		4
        /*0080*/ 	.byte	0x04, 0x0a
        /*0082*/ 	.short	(.L_76 - .L_75)
	.align		4
.L_75:
        /*0084*/ 	.word	index@(.nv.constant0._Z23changeFirstElementToOnePPfS0_iif)
        /*0088*/ 	.short	0x0380
        /*008a*/ 	.short	0x001c


	//----- nvinfo : EIATTR_SW_WAR
	.align		4
.L_76:
        /*008c*/ 	.byte	0x04, 0x36
        /*008e*/ 	.short	(.L_78 - .L_77)
.L_77:
        /*0090*/ 	.word	0x00000008
.L_78:


//--------------------- .nv.info._Z11printMatrixPPfi --------------------------
	.section	.nv.info._Z11printMatrixPPfi,"",@"SHT_CUDA_INFO"
	.sectionflags	@""
	.align	4


	//----- nvinfo : EIATTR_CUDA_API_VERSION
	.align		4
        /*0000*/ 	.byte	0x04, 0x37
        /*0002*/ 	.short	(.L_80 - .L_79)
.L_79:
        /*0004*/ 	.word	0x00000082


	//----- nvinfo : EIATTR_KPARAM_INFO
	.align		4
.L_80:
        /*0008*/ 	.byte	0x04, 0x17
        /*000a*/ 	.short	(.L_82 - .L_81)
.L_81:
        /*000c*/ 	.word	0x00000000
        /*0010*/ 	.short	0x0001
        /*0012*/ 	.short	0x0008
        /*0014*/ 	.byte	0x00, 0xf0, 0x11, 0x00


	//----- nvinfo : EIATTR_KPARAM_INFO
	.align		4
.L_82:
        /*0018*/ 	.byte	0x04, 0x17
        /*001a*/ 	.short	(.L_84 - .L_83)
.L_83:
        /*001c*/ 	.word	0x00000000
        /*0020*/ 	.short	0x0000
        /*0022*/ 	.short	0x0000
        /*0024*/ 	.byte	0x00, 0xf5, 0x21, 0x00


	//----- nvinfo : EIATTR_SPARSE_MMA_MASK
	.align		4
.L_84:
        /*0028*/ 	.byte	0x03, 0x50
        /*002a*/ 	.short	0x0000


	//----- nvinfo : EIATTR_MAXREG_COUNT
	.align		4
        /*002c*/ 	.byte	0x03, 0x1b
        /*002e*/ 	.short	0x00ff


	//----- nvinfo : EIATTR_EXTERNS
	.align		4
        /*0030*/ 	.byte	0x04, 0x0f
        /*0032*/ 	.short	(.L_86 - .L_85)


	//   ....[0]....
	.align		4
.L_85:
        /*0034*/ 	.word	index@(vprintf)


	//----- nvinfo : EIATTR_MERCURY_ISA_VERSION
	.align		4
.L_86:
        /*0038*/ 	.byte	0x03, 0x5f
        /*003a*/ 	.short	0x0101


	//----- nvinfo : EIATTR_VRC_CTA_INIT_COUNT
	.align		4
        /*003c*/ 	.byte	0x02, 0x4a
	.zero		1
	.zero		1


	//----- nvinfo : EIATTR_SYSCALL_OFFSETS
	.align		4
        /*0040*/ 	.byte	0x04, 0x46
        /*0042*/ 	.short	(.L_88 - .L_87)


	//   ....[0]....
.L_87:
        /*0044*/ 	.word	0x00000220


	//----- nvinfo : EIATTR_EXIT_INSTR_OFFSETS
	.align		4
.L_88:
        /*0048*/ 	.byte	0x04, 0x1c
        /*004a*/ 	.short	(.L_90 - .L_89)


	//   ....[0]....
.L_89:
        /*004c*/ 	.word	0x00000120


	//   ....[1]....
        /*0050*/ 	.word	0x00000230


	//----- nvinfo : EIATTR_CRS_STACK_SIZE
	.align		4
.L_90:
        /*0054*/ 	.byte	0x04, 0x1e
        /*0056*/ 	.short	(.L_92 - .L_91)
.L_91:
        /*0058*/ 	.word	0x00000000


	//----- nvinfo : EIATTR_CBANK_PARAM_SIZE
	.align		4
.L_92:
        /*005c*/ 	.byte	0x03, 0x19
        /*005e*/ 	.short	0x000c


	//----- nvinfo : EIATTR_PARAM_CBANK
	.align		4
        /*0060*/ 	.byte	0x04, 0x0a
        /*0062*/ 	.short	(.L_94 - .L_93)
	.align		4
.L_93:
        /*0064*/ 	.word	index@(.nv.constant0._Z11printMatrixPPfi)
        /*0068*/ 	.short	0x0380
        /*006a*/ 	.short	0x000c


	//----- nvinfo : EIATTR_SW_WAR
	.align		4
.L_94:
        /*006c*/ 	.byte	0x04, 0x36
        /*006e*/ 	.short	(.L_96 - .L_95)
.L_95:
        /*0070*/ 	.word	0x00000008
.L_96:


//--------------------- .nv.callgraph             --------------------------
	.section	.nv.callgraph,"",@"SHT_CUDA_CALLGRAPH"
	.align	4
	.sectionentsize	8
	.align		4
        /*0000*/ 	.word	0x00000000
	.align		4
        /*0004*/ 	.word	0xffffffff
	.align		4
        /*0008*/ 	.word	index@(_Z11printMatrixPPfi)
	.align		4
        /*000c*/ 	.word	index@(vprintf)
	.align		4
        /*0010*/ 	.word	0x00000000
	.align		4
        /*0014*/ 	.word	0xfffffffe
	.align		4
        /*0018*/ 	.word	0x00000000
	.align		4
        /*001c*/ 	.word	0xfffffffd
	.align		4
        /*0020*/ 	.word	0x00000000
	.align		4
        /*0024*/ 	.word	0xfffffffc


//--------------------- .nv.constant4             --------------------------
	.section	.nv.constant4,"a",@progbits
	.align	8
	.align		8
.nv.constant4:
        /*0000*/ 	.dword	$str
	.align		8
        /*0008*/ 	.dword	vprintf


//--------------------- .text._Z20setPivotColumnToZeroPPfii --------------------------
	.section	.text._Z20setPivotColumnToZeroPPfii,"ax",@progbits
	.align	128
        .global         _Z20setPivotColumnToZeroPPfii
        .type           _Z20setPivotColumnToZeroPPfii,@function
        .size           _Z20setPivotColumnToZeroPPfii,(.L_x_23 - _Z20setPivotColumnToZeroPPfii)
        .other          _Z20setPivotColumnToZeroPPfii,@"STO_CUDA_ENTRY STV_DEFAULT"
_Z20setPivotColumnToZeroPPfii:
.text._Z20setPivotColumnToZeroPPfii:
[----:B------:R-:W-:Y:S01]  /*0000*/  LDC R1, c[0x0][0x37c] ;  /* 0x0000df00ff017b82 */ /* 0x000fe20000000800 */
[----:B------:R-:W0:Y:S07]  /*0010*/  S2R R0, SR_TID.X ;  /* 0x0000000000007919 */ /* 0x000e2e0000002100 */
[----:B------:R-:W0:Y:S01]  /*0020*/  S2UR UR4, SR_CTAID.X ;  /* 0x00000000000479c3 */ /* 0x000e220000002500 */
[----:B------:R-:W1:Y:S07]  /*0030*/  S2R R2, SR_TID.Y ;  /* 0x0000000000027919 */ /* 0x000e6e0000002200 */
[----:B------:R-:W0:Y:S08]  /*0040*/  LDC R5, c[0x0][0x360] ;  /* 0x0000d800ff057b82 */ /* 0x000e300000000800 */
[----:B------:R-:W2:Y:S08]  /*0050*/  LDC.64 R6, c[0x0][0x388] ;  /* 0x0000e200ff067b82 */ /* 0x000eb00000000a00 */
[----:B------:R-:W1:Y:S08]  /*0060*/  S2UR UR5, SR_CTAID.Y ;  /* 0x00000000000579c3 */ /* 0x000e700000002600 */
[----:B------:R-:W1:Y:S01]  /*0070*/  LDC R3, c[0x0][0x364] ;  /* 0x0000d900ff037b82 */ /* 0x000e620000000800 */
[----:B0-----:R-:W-:-:S05]  /*0080*/  IMAD R5, R5, UR4, R0 ;  /* 0x0000000405057c24 */ /* 0x001fca000f8e0200 */
[----:B--2---:R-:W-:-:S04]  /*0090*/  ISETP.GE.AND P0, PT, R5, R7, PT ;  /* 0x000000070500720c */ /* 0x004fc80003f06270 */
[----:B------:R-:W-:-:S04]  /*00a0*/  ISETP.LT.OR P0, PT, R5, RZ, P0 ;  /* 0x000000ff0500720c */ /* 0x000fc80000701670 */
[----:B------:R-:W-:Y:S01]  /*00b0*/  ISETP.EQ.OR P0, PT, R5, R6, P0 ;  /* 0x000000060500720c */ /* 0x000fe20000702670 */
[----:B-1----:R-:W-:-:S05]  /*00c0*/  IMAD R3, R3, UR5, R2 ;  /* 0x0000000503037c24 */ /* 0x002fca000f8e0202 */
[----:B------:R-:W-:-:S13]  /*00d0*/  ISETP.NE.OR P0, PT, R3, R6, P0 ;  /* 0x000000060300720c */ /* 0x000fda0000705670 */
[----:B------:R-:W-:Y:S05]  /*00e0*/  @P0 EXIT ;  /* 0x000000000000094d */ /* 0x000fea0003800000 */
[----:B------:R-:W0:Y:S01]  /*00f0*/  LDC.64 R2, c[0x0][0x380] ;  /* 0x0000e000ff027b82 */ /* 0x000e220000000a00 */
[----:B------:R-:W1:Y:S01]  /*0100*/  LDCU.64 UR4, c[0x0][0x358] ;  /* 0x00006b00ff0477ac */ /* 0x000e620008000a00 */
[----:B0-----:R-:W-:-:S06]  /*0110*/  IMAD.WIDE.U32 R2, R5, 0x8, R2 ;  /* 0x0000000805027825 */ /* 0x001fcc00078e0002 */
[----:B-1----:R-:W2:Y:S02]  /*0120*/  LDG.E.64 R2, desc[UR4][R2.64] ;  /* 0x0000000402027981 */ /* 0x002ea4000c1e1b00 */
[----:B--2---:R-:W-:-:S05]  /*0130*/  IMAD.WIDE.U32 R4, R6, 0x4, R2 ;  /* 0x0000000406047825 */ /* 0x004fca00078e0002 */
[----:B------:R-:W-:Y:S01]  /*0140*/  STG.E desc[UR4][R4.64], RZ ;  /* 0x000000ff04007986 */ /* 0x000fe2000c101904 */
[----:B------:R-:W-:Y:S05]  /*0150*/  EXIT ;  /* 0x000000000000794d */ /* 0x000fea0003800000 */
.L_x_0:
[----:B------:R-:W-:-:S00]  /*0160*/  BRA `(.L_x_0) ;  /* 0xfffffffc00fc7947 */ /* 0x000fc0000383ffff */
[----:B------:R-:W-:-:S00]  /*0170*/  NOP ;  /* 0x0000000000007918 */ /* 0x000fc00000000000 */
        /* <DEDUP_REMOVED lines=8> */
.L_x_23:


//--------------------- .text._Z8GJKernelPPfS0_ii --------------------------
	.section	.text._Z8GJKernelPPfS0_ii,"ax",@progbits
	.align	128
        .global         _Z8GJKernelPPfS0_ii
        .type           _Z8GJKernelPPfS0_ii,@function
        .size           _Z8GJKernelPPfS0_ii,(.L_x_24 - _Z8GJKernelPPfS0_ii)
        .other          _Z8GJKernelPPfS0_ii,@"STO_CUDA_ENTRY STV_DEFAULT"
_Z8GJKernelPPfS0_ii:
.text._Z8GJKernelPPfS0_ii:
        /* <DEDUP_REMOVED lines=13> */
[----:B------:R-:W-:-:S13]  /*00d0*/  ISETP.GE.OR P0, PT, R0, R3, P0 ;  /* 0x000000030000720c */ /* 0x000fda0000706670 */
[----:B------:R-:W-:Y:S05]  /*00e0*/  @P0 EXIT ;  /* 0x000000000000094d */ /* 0x000fea0003800000 */
[----:B------:R-:W0:Y:S01]  /*00f0*/  LDC.64 R6, c[0x0][0x388] ;  /* 0x0000e200ff067b82 */ /* 0x000e220000000a00 */
[----:B------:R-:W-:Y:S01]  /*0100*/  ISETP.NE.AND P0, PT, R0, R2, PT ;  /* 0x000000020000720c */ /* 0x000fe20003f05270 */
[----:B------:R-:W1:Y:S01]  /*0110*/  LDCU.64 UR4, c[0x0][0x358] ;  /* 0x00006b00ff0477ac */ /* 0x000e620008000a00 */
[----:B------:R-:W-:Y:S05]  /*0120*/  BSSY.RECONVERGENT B0, `(.L_x_1) ;  /* 0x0000011000007945 */ /* 0x000fea0003800200 */
[----:B------:R-:W2:Y:S01]  /*0130*/  LDC.64 R14, c[0x0][0x380] ;  /* 0x0000e000ff0e7b82 */ /* 0x000ea20000000a00 */
[----:B0-----:R-:W-:-:S04]  /*0140*/  IMAD.WIDE.U32 R4, R9, 0x8, R6 ;  /* 0x0000000809047825 */ /* 0x001fc800078e0006 */
[----:B------:R-:W-:-:S04]  /*0150*/  IMAD.WIDE R6, R2, 0x8, R6 ;  /* 0x0000000802067825 */ /* 0x000fc800078e0206 */
[----:B--2---:R-:W-:Y:S01]  /*0160*/  IMAD.WIDE.U32 R8, R9, 0x8, R14 ;  /* 0x0000000809087825 */ /* 0x004fe200078e000e */
[----:B-1----:R-:W-:Y:S06]  /*0170*/  @!P0 BRA `(.L_x_2) ;  /* 0x00000000002c8947 */ /* 0x002fec0003800000 */
[C---:B------:R-:W-:Y:S01]  /*0180*/  IMAD.WIDE R14, R2.reuse, 0x8, R14 ;  /* 0x00000008020e7825 */ /* 0x040fe200078e020e */
[----:B------:R-:W2:Y:S05]  /*0190*/  LDG.E.64 R10, desc[UR4][R8.64] ;  /* 0x00000004080a7981 */ /* 0x000eaa000c1e1b00 */
[----:B------:R-:W3:Y:S01]  /*01a0*/  LDG.E.64 R14, desc[UR4][R14.64] ;  /* 0x000000040e0e7981 */ /* 0x000ee2000c1e1b00 */
[----:B--2---:R-:W-:-:S04]  /*01b0*/  IMAD.WIDE R12, R2, 0x4, R10 ;  /* 0x00000004020c7825 */ /* 0x004fc800078e020a */
[C---:B------:R-:W-:Y:S02]  /*01c0*/  IMAD.WIDE.U32 R10, R0.reuse, 0x4, R10 ;  /* 0x00000004000a7825 */ /* 0x040fe400078e000a */
[----:B------:R-:W2:Y:S02]  /*01d0*/  LDG.E R12, desc[UR4][R12.64] ;  /* 0x000000040c0c7981 */ /* 0x000ea4000c1e1900 */
[----:B---3--:R-:W-:Y:S02]  /*01e0*/  IMAD.WIDE.U32 R16, R0, 0x4, R14 ;  /* 0x0000000400107825 */ /* 0x008fe400078e000e */
[----:B------:R-:W2:Y:S04]  /*01f0*/  LDG.E R3, desc[UR4][R10.64] ;  /* 0x000000040a037981 */ /* 0x000ea8000c1e1900 */
[----:B------:R-:W2:Y:S02]  /*0200*/  LDG.E R16, desc[UR4][R16.64] ;  /* 0x0000000410107981 */ /* 0x000ea4000c1e1900 */
[----:B--2---:R-:W-:-:S05]  /*0210*/  FFMA R3, -R12, R16, R3 ;  /* 0x000000100c037223 */ /* 0x004fca0000000103 */
[----:B------:R0:W-:Y:S02]  /*0220*/  STG.E desc[UR4][R10.64], R3 ;  /* 0x000000030a007986 */ /* 0x0001e4000c101904 */
.L_x_2:
[----:B------:R-:W-:Y:S05]  /*0230*/  BSYNC.RECONVERGENT B0 ;  /* 0x0000000000007941 */ /* 0x000fea0003800200 */
.L_x_1:
[----:B------:R-:W0:Y:S04]  /*0240*/  LDG.E.64 R8, desc[UR4][R8.64] ;  /* 0x0000000408087981 */ /* 0x000e28000c1e1b00 */
[----:B------:R-:W2:Y:S04]  /*0250*/  LDG.E.64 R6, desc[UR4][R6.64] ;  /* 0x0000000406067981 */ /* 0x000ea8000c1e1b00 */
[----:B------:R-:W3:Y:S01]  /*0260*/  LDG.E.64 R4, desc[UR4][R4.64] ;  /* 0x0000000404047981 */ /* 0x000ee2000c1e1b00 */
[----:B0-----:R-:W-:-:S04]  /*0270*/  IMAD.WIDE R10, R2, 0x4, R8 ;  /* 0x00000004020a7825 */ /* 0x001fc800078e0208 */
[C---:B--2---:R-:W-:Y:S02]  /*0280*/  IMAD.WIDE.U32 R12, R0.reuse, 0x4, R6 ;  /* 0x00000004000c7825 */ /* 0x044fe400078e0006 */
[----:B------:R-:W2:Y:S02]  /*0290*/  LDG.E R11, desc[UR4][R10.64] ;  /* 0x000000040a0b7981 */ /* 0x000ea4000c1e1900 */
[----:B---3--:R-:W-:Y:S02]  /*02a0*/  IMAD.WIDE.U32 R2, R0, 0x4, R4 ;  /* 0x0000000400027825 */ /* 0x008fe400078e0004 */
[----:B------:R-:W2:Y:S04]  /*02b0*/  LDG.E R12, desc[UR4][R12.64] ;  /* 0x000000040c0c7981 */ /* 0x000ea8000c1e1900 */
[----:B------:R-:W2:Y:S02]  /*02c0*/  LDG.E R0, desc[UR4][R2.64] ;  /* 0x0000000402007981 */ /* 0x000ea4000c1e1900 */
[----:B--2---:R-:W-:-:S05]  /*02d0*/  FFMA R15, -R11, R12, R0 ;  /* 0x0000000c0b0f7223 */ /* 0x004fca0000000100 */
[----:B------:R-:W-:Y:S01]  /*02e0*/  STG.E desc[UR4][R2.64], R15 ;  /* 0x0000000f02007986 */ /* 0x000fe2000c101904 */
[----:B------:R-:W-:Y:S05]  /*02f0*/  EXIT ;  /* 0x000000000000794d */ /* 0x000fea0003800000 */
.L_x_3:
        /* <DEDUP_REMOVED lines=16> */
.L_x_24:


//--------------------- .text._Z23changeFirstElementToOnePPfS0_iif --------------------------
	.section	.text._Z23changeFirstElementToOnePPfS0_iif,"ax",@progbits
	.align	128
        .global         _Z23changeFirstElementToOnePPfS0_iif
        .type           _Z23changeFirstElementToOnePPfS0_iif,@function
        .size           _Z23changeFirstElementToOnePPfS0_iif,(.L_x_22 - _Z23changeFirstElementToOnePPfS0_iif)
        .other          _Z23changeFirstElementToOnePPfS0_iif,@"STO_CUDA_ENTRY STV_DEFAULT"
_Z23changeFirstElementToOnePPfS0_iif:
.text._Z23changeFirstElementToOnePPfS0_iif:
[----:B------:R-:W-:Y:S01]  /*0000*/  LDC R1, c[0x0][0x37c] ;  /* 0x0000df00ff017b82 */ /* 0x000fe20000000800 */
[----:B------:R-:W0:Y:S07]  /*0010*/  S2R R5, SR_TID.Y ;  /* 0x0000000000057919 */ /* 0x000e2e0000002200 */
[----:B------:R-:W1:Y:S01]  /*0020*/  LDC R3, c[0x0][0x360] ;  /* 0x0000d800ff037b82 */ /* 0x000e620000000800 */
[----:B------:R-:W1:Y:S07]  /*0030*/  S2R R0, SR_TID.X ;  /* 0x0000000000007919 */ /* 0x000e6e0000002100 */
[----:B------:R-:W0:Y:S08]  /*0040*/  S2UR UR5, SR_CTAID.Y ;  /* 0x00000000000579c3 */ /* 0x000e300000002600 */
[----:B------:R-:W0:Y:S08]  /*0050*/  LDC R6, c[0x0][0x364] ;  /* 0x0000d900ff067b82 */ /* 0x000e300000000800 */
[----:B------:R-:W1:Y:S08]  /*0060*/  S2UR UR4, SR_CTAID.X ;  /* 0x00000000000479c3 */ /* 0x000e700000002500 */
[----:B------:R-:W2:Y:S01]  /*0070*/  LDC.64 R10, c[0x0][0x390] ;  /* 0x0000e400ff0a7b82 */ /* 0x000ea20000000a00 */
[----:B0-----:R-:W-:-:S02]  /*0080*/  IMAD R6, R6, UR5, R5 ;  /* 0x0000000506067c24 */ /* 0x001fc4000f8e0205 */
[----:B-1----:R-:W-:-:S03]  /*0090*/  IMAD R3, R3, UR4, R0 ;  /* 0x0000000403037c24 */ /* 0x002fc6000f8e0200 */
[----:B--2---:R-:W-:-:S04]  /*00a0*/  ISETP.GE.AND P0, PT, R6, R11, PT ;  /* 0x0000000b0600720c */ /* 0x004fc80003f06270 */
[----:B------:R-:W-:-:S13]  /*00b0*/  ISETP.NE.OR P0, PT, R3, R10, P0 ;  /* 0x0000000a0300720c */ /* 0x000fda0000705670 */
[----:B------:R-:W-:Y:S05]  /*00c0*/  @P0 EXIT ;  /* 0x000000000000094d */ /* 0x000fea0003800000 */
[----:B------:R-:W0:Y:S01]  /*00d0*/  LDC.64 R8, c[0x0][0x380] ;  /* 0x0000e000ff087b82 */ /* 0x000e220000000a00 */
[----:B------:R-:W1:Y:S07]  /*00e0*/  LDCU.64 UR4, c[0x0][0x358] ;  /* 0x00006b00ff0477ac */ /* 0x000e6e0008000a00 */
[----:B------:R-:W2:Y:S01]  /*00f0*/  LDC R11, c[0x0][0x398] ;  /* 0x0000e600ff0b7b82 */ /* 0x000ea20000000800 */
[----:B0-----:R-:W-:-:S05]  /*0100*/  IMAD.WIDE R8, R10, 0x8, R8 ;  /* 0x000000080a087825 */ /* 0x001fca00078e0208 */
[----:B-1----:R-:W3:Y:S01]  /*0110*/  LDG.E.64 R4, desc[UR4][R8.64] ;  /* 0x0000000408047981 */ /* 0x002ee2000c1e1b00 */
[----:B--2---:R-:W0:Y:S01]  /*0120*/  MUFU.RCP R3, R11 ;  /* 0x0000000b00037308 */ /* 0x004e220000001000 */
[----:B---3--:R-:W-:-:S05]  /*0130*/  IMAD.WIDE.U32 R4, R6, 0x4, R4 ;  /* 0x0000000406047825 */ /* 0x008fca00078e0004 */
[----:B------:R-:W2:Y:S01]  /*0140*/  LDG.E R2, desc[UR4][R4.64] ;  /* 0x0000000404027981 */ /* 0x000ea2000c1e1900 */
[----:B------:R-:W1:Y:S01]  /*0150*/  LDC R0, c[0x0][0x398] ;  /* 0x0000e600ff007b82 */ /* 0x000e620000000800 */
[C---:B0-----:R-:W-:Y:S01]  /*0160*/  FFMA R10, R3.reuse, -R11, 1 ;  /* 0x3f800000030a7423 */ /* 0x041fe2000000080b */
[----:B------:R-:W-:Y:S03]  /*0170*/  BSSY.RECONVERGENT B0, `(.L_x_4) ;  /* 0x000000a000007945 */ /* 0x000fe60003800200 */
[----:B------:R-:W-:Y:S01]  /*0180*/  FFMA R3, R3, R10, R3 ;  /* 0x0000000a03037223 */ /* 0x000fe20000000003 */
[----:B--2---:R-:W0:Y:S03]  /*0190*/  FCHK P0, R2, R11 ;  /* 0x0000000b02007302 */ /* 0x004e260000000000 */
[----:B------:R-:W-:-:S04]  /*01a0*/  FFMA R7, R2, R3, RZ ;  /* 0x0000000302077223 */ /* 0x000fc800000000ff */
[----:B------:R-:W-:-:S04]  /*01b0*/  FFMA R10, R7, -R11, R2 ;  /* 0x8000000b070a7223 */ /* 0x000fc80000000002 */
[----:B------:R-:W-:Y:S01]  /*01c0*/  FFMA R3, R3, R10, R7 ;  /* 0x0000000a03037223 */ /* 0x000fe20000000007 */
[----:B01----:R-:W-:Y:S06]  /*01d0*/  @!P0 BRA `(.L_x_5) ;  /* 0x00000000000c8947 */ /* 0x003fec0003800000 */
[----:B------:R-:W-:-:S07]  /*01e0*/  MOV R8, 0x200 ;  /* 0x0000020000087802 */ /* 0x000fce0000000f00 */
[----:B------:R-:W-:Y:S05]  /*01f0*/  CALL.REL.NOINC `($__internal_0_$__cuda_sm3x_div_rn_noftz_f32_slowpath) ;  /* 0x0000000000687944 */ /* 0x000fea0003c00000 */
[----:B------:R-:W-:-:S07]  /*0200*/  IMAD.MOV.U32 R3, RZ, RZ, R2 ;  /* 0x000000ffff037224 */ /* 0x000fce00078e0002 */
.L_x_5:
[----:B------:R-:W-:Y:S05]  /*0210*/  BSYNC.RECONVERGENT B0 ;  /* 0x0000000000007941 */ /* 0x000fea0003800200 */
.L_x_4:
[----:B------:R-:W0:Y:S01]  /*0220*/  LDC R7, c[0x0][0x390] ;  /* 0x0000e400ff077b82 */ /* 0x000e220000000800 */
[----:B------:R1:W-:Y:S07]  /*0230*/  STG.E desc[UR4][R4.64], R3 ;  /* 0x0000000304007986 */ /* 0x0003ee000c101904 */
[----:B------:R-:W0:Y:S08]  /*0240*/  LDC.64 R8, c[0x0][0x388] ;  /* 0x0000e200ff087b82 */ /* 0x000e300000000a00 */
[----:B------:R-:W2:Y:S01]  /*0250*/  LDC R12, c[0x0][0x398] ;  /* 0x0000e600ff0c7b82 */ /* 0x000ea20000000800 */
[----:B0-----:R-:W-:-:S06]  /*0260*/  IMAD.WIDE R8, R7, 0x8, R8 ;  /* 0x0000000807087825 */ /* 0x001fcc00078e0208 */
[----:B------:R-:W3:Y:S01]  /*0270*/  LDG.E.64 R8, desc[UR4][R8.64] ;  /* 0x0000000408087981 */ /* 0x000ee2000c1e1b00 */
[----:B--2---:R-:W0:Y:S01]  /*0280*/  MUFU.RCP R13, R12 ;  /* 0x0000000c000d7308 */ /* 0x004e220000001000 */
[----:B---3--:R-:W-:-:S05]  /*0290*/  IMAD.WIDE.U32 R6, R6, 0x4, R8 ;  /* 0x0000000406067825 */ /* 0x008fca00078e0008 */
[----:B------:R-:W2:Y:S01]  /*02a0*/  LDG.E R11, desc[UR4][R6.64] ;  /* 0x00000004060b7981 */ /* 0x000ea2000c1e1900 */
        /* <DEDUP_REMOVED lines=8> */
[----:B------:R-:W-:Y:S01]  /*0330*/  IMAD.MOV.U32 R2, RZ, RZ, R11 ;  /* 0x000000ffff027224 */ /* 0x000fe200078e000b */
[----:B------:R-:W-:-:S07]  /*0340*/  MOV R8, 0x360 ;  /* 0x0000036000087802 */ /* 0x000fce0000000f00 */
[----:B------:R-:W-:Y:S05]  /*0350*/  CALL.REL.NOINC `($__internal_0_$__cuda_sm3x_div_rn_noftz_f32_slowpath) ;  /* 0x0000000000107944 */ /* 0x000fea0003c00000 */
[----:B------:R-:W-:-:S07]  /*0360*/  IMAD.MOV.U32 R13, RZ, RZ, R2 ;  /* 0x000000ffff0d7224 */ /* 0x000fce00078e0002 */
.L_x_7:
[----:B------:R-:W-:Y:S05]  /*0370*/  BSYNC.RECONVERGENT B0 ;  /* 0x0000000000007941 */ /* 0x000fea0003800200 */
.L_x_6:
[----:B------:R-:W-:Y:S01]  /*0380*/  STG.E desc[UR4][R6.64], R13 ;  /* 0x0000000d06007986 */ /* 0x000fe2000c101904 */
[----:B------:R-:W-:Y:S05]  /*0390*/  EXIT ;  /* 0x000000000000794d */ /* 0x000fea0003800000 */
        .weak           $__internal_0_$__cuda_sm3x_div_rn_noftz_f32_slowpath
        .type           $__internal_0_$__cuda_sm3x_div_rn_noftz_f32_slowpath,@function
        .size           $__internal_0_$__cuda_sm3x_div_rn_noftz_f32_slowpath,(.L_x_22 - $__internal_0_$__cuda_sm3x_div_rn_noftz_f32_slowpath)
$__internal_0_$__cuda_sm3x_div_rn_noftz_f32_slowpath:
[----:B------:R-:W-:Y:S01]  /*03a0*/  SHF.R.U32.HI R9, RZ, 0x17, R0 ;  /* 0x00000017ff097819 */ /* 0x000fe20000011600 */
[----:B------:R-:W-:Y:S01]  /*03b0*/  BSSY.RECONVERGENT B1, `(.L_x_8) ;  /* 0x0000063000017945 */ /* 0x000fe20003800200 */
[----:B------:R-:W-:Y:S01]  /*03c0*/  SHF.R.U32.HI R3, RZ, 0x17, R2 ;  /* 0x00000017ff037819 */ /* 0x000fe20000011602 */
[----:B------:R-:W-:Y:S01]  /*03d0*/  IMAD.MOV.U32 R11, RZ, RZ, R0 ;  /* 0x000000ffff0b7224 */ /* 0x000fe200078e0000 */
[----:B------:R-:W-:Y:S02]  /*03e0*/  LOP3.LUT R9, R9, 0xff, RZ, 0xc0, !PT ;  /* 0x000000ff09097812 */ /* 0x000fe400078ec0ff */
[----:B------:R-:W-:-:S03]  /*03f0*/  LOP3.LUT R14, R3, 0xff, RZ, 0xc0, !PT ;  /* 0x000000ff030e7812 */ /* 0x000fc600078ec0ff */
[----:B------:R-:W-:Y:S02]  /*0400*/  VIADD R10, R9, 0xffffffff ;  /* 0xffffffff090a7836 */ /* 0x000fe40000000000 */
[----:B------:R-:W-:-:S03]  /*0410*/  VIADD R12, R14, 0xffffffff ;  /* 0xffffffff0e0c7836 */ /* 0x000fc60000000000 */
[----:B------:R-:W-:-:S04]  /*0420*/  ISETP.GT.U32.AND P0, PT, R10, 0xfd, PT ;  /* 0x000000fd0a00780c */ /* 0x000fc80003f04070 */
[----:B------:R-:W-:-:S13]  /*0430*/  ISETP.GT.U32.OR P0, PT, R12, 0xfd, P0 ;  /* 0x000000fd0c00780c */ /* 0x000fda0000704470 */
[----:B------:R-:W-:Y:S01]  /*0440*/  @!P0 IMAD.MOV.U32 R3, RZ, RZ, RZ ;  /* 0x000000ffff038224 */ /* 0x000fe200078e00ff */
[----:B------:R-:W-:Y:S06]  /*0450*/  @!P0 BRA `(.L_x_9) ;  /* 0x00000000005c8947 */ /* 0x000fec0003800000 */
[----:B------:R-:W-:Y:S02]  /*0460*/  FSETP.GTU.FTZ.AND P0, PT, |R2|, +INF , PT ;  /* 0x7f8000000200780b */ /* 0x000fe40003f1c200 */
[----:B------:R-:W-:-:S04]  /*0470*/  FSETP.GTU.FTZ.AND P1, PT, |R0|, +INF , PT ;  /* 0x7f8000000000780b */ /* 0x000fc80003f3c200 */
[----:B------:R-:W-:-:S13]  /*0480*/  PLOP3.LUT P0, PT, P0, P1, PT, 0xf8, 0x8f ;  /* 0x00000000008f781c */ /* 0x000fda0000703f70 */
[----:B------:R-:W-:Y:S05]  /*0490*/  @P0 BRA `(.L_x_10) ;  /* 0x00000004004c0947 */ /* 0x000fea0003800000 */
[----:B------:R-:W-:-:S13]  /*04a0*/  LOP3.LUT P0, RZ, R11, 0x7fffffff, R2, 0xc8, !PT ;  /* 0x7fffffff0bff7812 */ /* 0x000fda000780c802 */
[----:B------:R-:W-:Y:S05]  /*04b0*/  @!P0 BRA `(.L_x_11) ;  /* 0x00000004003c8947 */ /* 0x000fea0003800000 */
[----:B------:R-:W-:Y:S02]  /*04c0*/  FSETP.NEU.FTZ.AND P2, PT, |R2|, +INF , PT ;  /* 0x7f8000000200780b */ /* 0x000fe40003f5d200 */
[----:B------:R-:W-:Y:S02]  /*04d0*/  FSETP.NEU.FTZ.AND P1, PT, |R0|, +INF , PT ;  /* 0x7f8000000000780b */ /* 0x000fe40003f3d200 */
[----:B------:R-:W-:-:S11]  /*04e0*/  FSETP.NEU.FTZ.AND P0, PT, |R2|, +INF , PT ;  /* 0x7f8000000200780b */ /* 0x000fd60003f1d200 */
[----:B------:R-:W-:Y:S05]  /*04f0*/  @!P1 BRA !P2, `(.L_x_11) ;  /* 0x00000004002c9947 */ /* 0x000fea0005000000 */
[----:B------:R-:W-:-:S04]  /*0500*/  LOP3.LUT P2, RZ, R2, 0x7fffffff, RZ, 0xc0, !PT ;  /* 0x7fffffff02ff7812 */ /* 0x000fc8000784c0ff */
[----:B------:R-:W-:-:S13]  /*0510*/  PLOP3.LUT P1, PT, P1, P2, PT, 0x2f, 0xf2 ;  /* 0x0000000000f2781c */ /* 0x000fda0000f24577 */
[----:B------:R-:W-:Y:S05]  /*0520*/  @P1 BRA `(.L_x_12) ;  /* 0x0000000400181947 */ /* 0x000fea0003800000 */
[----:B------:R-:W-:-:S04]  /*0530*/  LOP3.LUT P1, RZ, R11, 0x7fffffff, RZ, 0xc0, !PT ;  /* 0x7fffffff0bff7812 */ /* 0x000fc8000782c0ff */
[----:B------:R-:W-:-:S13]  /*0540*/  PLOP3.LUT P0, PT, P0, P1, PT, 0x2f, 0xf2 ;  /* 0x0000000000f2781c */ /* 0x000fda0000702577 */
[----:B------:R-:W-:Y:S05]  /*0550*/  @P0 BRA `(.L_x_13) ;  /* 0x0000000400000947 */ /* 0x000fea0003800000 */
[----:B------:R-:W-:Y:S02]  /*0560*/  ISETP.GE.AND P0, PT, R12, RZ, PT ;  /* 0x000000ff0c00720c */ /* 0x000fe40003f06270 */
[----:B------:R-:W-:-:S11]  /*0570*/  ISETP.GE.AND P1, PT, R10, RZ, PT ;  /* 0x000000ff0a00720c */ /* 0x000fd60003f26270 */
[----:B------:R-:W-:Y:S02]  /*0580*/  @P0 IMAD.MOV.U32 R3, RZ, RZ, RZ ;  /* 0x000000ffff030224 */ /* 0x000fe400078e00ff */
[----:B------:R-:W-:Y:S01]  /*0590*/  @!P0 FFMA R2, R2, 1.84467440737095516160e+19, RZ ;  /* 0x5f80000002028823 */ /* 0x000fe200000000ff */
[----:B------:R-:W-:Y:S02]  /*05a0*/  @!P0 IMAD.MOV.U32 R3, RZ, RZ, -0x40 ;  /* 0xffffffc0ff038424 */ /* 0x000fe400078e00ff */
[----:B------:R-:W-:Y:S02]  /*05b0*/  @!P1 FFMA R11, R0, 1.84467440737095516160e+19, RZ ;  /* 0x5f800000000b9823 */ /* 0x000fe400000000ff */
[----:B------:R-:W-:-:S07]  /*05c0*/  @!P1 VIADD R3, R3, 0x40 ;  /* 0x0000004003039836 */ /* 0x000fce0000000000 */
.L_x_9:
[----:B------:R-:W-:Y:S01]  /*05d0*/  LEA R10, R9, 0xc0800000, 0x17 ;  /* 0xc0800000090a7811 */ /* 0x000fe200078eb8ff */
[----:B------:R-:W-:Y:S04]  /*05e0*/  BSSY.RECONVERGENT B2, `(.L_x_14) ;  /* 0x0000036000027945 */ /* 0x000fe80003800200 */
[----:B------:R-:W-:Y:S02]  /*05f0*/  IMAD.IADD R11, R11, 0x1, -R10 ;  /* 0x000000010b0b7824 */ /* 0x000fe400078e0a0a */
[----:B------:R-:W-:Y:S02]  /*0600*/  VIADD R10, R14, 0xffffff81 ;  /* 0xffffff810e0a7836 */ /* 0x000fe40000000000 */
[----:B------:R-:W0:Y:S01]  /*0610*/  MUFU.RCP R12, R11 ;  /* 0x0000000b000c7308 */ /* 0x000e220000001000 */
[----:B------:R-:W-:Y:S01]  /*0620*/  FADD.FTZ R13, -R11, -RZ ;  /* 0x800000ff0b0d7221 */ /* 0x000fe20000010100 */
[C---:B------:R-:W-:Y:S01]  /*0630*/  IMAD R2, R10.reuse, -0x800000, R2 ;  /* 0xff8000000a027824 */ /* 0x040fe200078e0202 */
[----:B------:R-:W-:-:S05]  /*0640*/  IADD3 R10, PT, PT, R10, 0x7f, -R9 ;  /* 0x0000007f0a0a7810 */ /* 0x000fca0007ffe809 */
[----:B------:R-:W-:Y:S02]  /*0650*/  IMAD.IADD R10, R10, 0x1, R3 ;  /* 0x000000010a0a7824 */ /* 0x000fe400078e0203 */
[----:B0-----:R-:W-:-:S04]  /*0660*/  FFMA R15, R12, R13, 1 ;  /* 0x3f8000000c0f7423 */ /* 0x001fc8000000000d */
[----:B------:R-:W-:-:S04]  /*0670*/  FFMA R17, R12, R15, R12 ;  /* 0x0000000f0c117223 */ /* 0x000fc8000000000c */
[----:B------:R-:W-:-:S04]  /*0680*/  FFMA R12, R2, R17, RZ ;  /* 0x00000011020c7223 */ /* 0x000fc800000000ff */
[----:B------:R-:W-:-:S04]  /*0690*/  FFMA R15, R13, R12, R2 ;  /* 0x0000000c0d0f7223 */ /* 0x000fc80000000002 */
[----:B------:R-:W-:-:S04]  /*06a0*/  FFMA R12, R17, R15, R12 ;  /* 0x0000000f110c7223 */ /* 0x000fc8000000000c */
[----:B------:R-:W-:-:S04]  /*06b0*/  FFMA R13, R13, R12, R2 ;  /* 0x0000000c0d0d7223 */ /* 0x000fc80000000002 */
[----:B------:R-:W-:-:S05]  /*06c0*/  FFMA R2, R17, R13, R12 ;  /* 0x0000000d11027223 */ /* 0x000fca000000000c */
[----:B------:R-:W-:-:S04]  /*06d0*/  SHF.R.U32.HI R9, RZ, 0x17, R2 ;  /* 0x00000017ff097819 */ /* 0x000fc80000011602 */
[----:B------:R-:W-:-:S05]  /*06e0*/  LOP3.LUT R9, R9, 0xff, RZ, 0xc0, !PT ;  /* 0x000000ff09097812 */ /* 0x000fca00078ec0ff */
[----:B------:R-:W-:-:S04]  /*06f0*/  IMAD.IADD R11, R9, 0x1, R10 ;  /* 0x00000001090b7824 */ /* 0x000fc800078e020a */
[----:B------:R-:W-:-:S05]  /*0700*/  VIADD R3, R11, 0xffffffff ;  /* 0xffffffff0b037836 */ /* 0x000fca0000000000 */
[----:B------:R-:W-:-:S13]  /*0710*/  ISETP.GE.U32.AND P0, PT, R3, 0xfe, PT ;  /* 0x000000fe0300780c */ /* 0x000fda0003f06070 */
[----:B------:R-:W-:Y:S05]  /*0720*/  @!P0 BRA `(.L_x_15) ;  /* 0x0000000000808947 */ /* 0x000fea0003800000 */
[----:B------:R-:W-:-:S13]  /*0730*/  ISETP.GT.AND P0, PT, R11, 0xfe, PT ;  /* 0x000000fe0b00780c */ /* 0x000fda0003f04270 */
[----:B------:R-:W-:Y:S05]  /*0740*/  @P0 BRA `(.L_x_16) ;  /* 0x00000000006c0947 */ /* 0x000fea0003800000 */
[----:B------:R-:W-:-:S13]  /*0750*/  ISETP.GE.AND P0, PT, R11, 0x1, PT ;  /* 0x000000010b00780c */ /* 0x000fda0003f06270 */
[----:B------:R-:W-:Y:S05]  /*0760*/  @P0 BRA `(.L_x_17) ;  /* 0x0000000000740947 */ /* 0x000fea0003800000 */
[----:B------:R-:W-:Y:S02]  /*0770*/  ISETP.GE.AND P0, PT, R11, -0x18, PT ;  /* 0xffffffe80b00780c */ /* 0x000fe40003f06270 */
[----:B------:R-:W-:-:S11]  /*0780*/  LOP3.LUT R2, R2, 0x80000000, RZ, 0xc0, !PT ;  /* 0x8000000002027812 */ /* 0x000fd600078ec0ff */
[----:B------:R-:W-:Y:S05]  /*0790*/  @!P0 BRA `(.L_x_17) ;  /* 0x0000000000688947 */ /* 0x000fea0003800000 */
[CCC-:B------:R-:W-:Y:S01]  /*07a0*/  FFMA.RZ R3, R17.reuse, R13.reuse, R12.reuse ;  /* 0x0000000d11037223 */ /* 0x1c0fe2000000c00c */
[-CC-:B------:R-:W-:Y:S01]  /*07b0*/  FFMA.RM R10, R17, R13.reuse, R12.reuse ;  /* 0x0000000d110a7223 */ /* 0x180fe2000000400c */
[C---:B------:R-:W-:Y:S02]  /*07c0*/  ISETP.NE.AND P2, PT, R11.reuse, RZ, PT ;  /* 0x000000ff0b00720c */ /* 0x040fe40003f45270 */
[----:B------:R-:W-:Y:S02]  /*07d0*/  ISETP.NE.AND P1, PT, R11, RZ, PT ;  /* 0x000000ff0b00720c */ /* 0x000fe40003f25270 */
[----:B------:R-:W-:Y:S01]  /*07e0*/  LOP3.LUT R9, R3, 0x7fffff, RZ, 0xc0, !PT ;  /* 0x007fffff03097812 */ /* 0x000fe200078ec0ff */
[----:B------:R-:W-:Y:S01]  /*07f0*/  FFMA.RP R3, R17, R13, R12 ;  /* 0x0000000d11037223 */ /* 0x000fe2000000800c */
[----:B------:R-:W-:Y:S02]  /*0800*/  VIADD R12, R11, 0x20 ;  /* 0x000000200b0c7836 */ /* 0x000fe40000000000 */
[----:B------:R-:W-:Y:S01]  /*0810*/  LOP3.LUT R9, R9, 0x800000, RZ, 0xfc, !PT ;  /* 0x0080000009097812 */ /* 0x000fe200078efcff */
[----:B------:R-:W-:Y:S01]  /*0820*/  IMAD.MOV R11, RZ, RZ, -R11 ;  /* 0x000000ffff0b7224 */ /* 0x000fe200078e0a0b */
[----:B------:R-:W-:-:S02]  /*0830*/  FSETP.NEU.FTZ.AND P0, PT, R3, R10, PT ;  /* 0x0000000a0300720b */ /* 0x000fc40003f1d000 */
[----:B------:R-:W-:Y:S02]  /*0840*/  SHF.L.U32 R12, R9, R12, RZ ;  /* 0x0000000c090c7219 */ /* 0x000fe400000006ff */
[----:B------:R-:W-:Y:S02]  /*0850*/  SEL R10, R11, RZ, P2 ;  /* 0x000000ff0b0a7207 */ /* 0x000fe40001000000 */
[----:B------:R-:W-:Y:S02]  /*0860*/  ISETP.NE.AND P1, PT, R12, RZ, P1 ;  /* 0x000000ff0c00720c */ /* 0x000fe40000f25270 */
[----:B------:R-:W-:Y:S02]  /*0870*/  SHF.R.U32.HI R10, RZ, R10, R9 ;  /* 0x0000000aff0a7219 */ /* 0x000fe40000011609 */
[----:B------:R-:W-:Y:S02]  /*0880*/  PLOP3.LUT P0, PT, P0, P1, PT, 0xf8, 0x8f ;  /* 0x00000000008f781c */ /* 0x000fe40000703f70 */
[----:B------:R-:W-:-:S02]  /*0890*/  SHF.R.U32.HI R12, RZ, 0x1, R10 ;  /* 0x00000001ff0c7819 */ /* 0x000fc4000001160a */
[----:B------:R-:W-:-:S04]  /*08a0*/  SEL R3, RZ, 0x1, !P0 ;  /* 0x00000001ff037807 */ /* 0x000fc80004000000 */
[----:B------:R-:W-:-:S04]  /*08b0*/  LOP3.LUT R3, R3, 0x1, R12, 0xf8, !PT ;  /* 0x0000000103037812 */ /* 0x000fc800078ef80c */
[----:B------:R-:W-:-:S05]  /*08c0*/  LOP3.LUT R3, R3, R10, RZ, 0xc0, !PT ;  /* 0x0000000a03037212 */ /* 0x000fca00078ec0ff */
[----:B------:R-:W-:-:S05]  /*08d0*/  IMAD.IADD R3, R12, 0x1, R3 ;  /* 0x000000010c037824 */ /* 0x000fca00078e0203 */
[----:B------:R-:W-:Y:S01]  /*08e0*/  LOP3.LUT R2, R3, R2, RZ, 0xfc, !PT ;  /* 0x0000000203027212 */ /* 0x000fe200078efcff */
[----:B------:R-:W-:Y:S06]  /*08f0*/  BRA `(.L_x_17) ;  /* 0x0000000000107947 */ /* 0x000fec0003800000 */
.L_x_16:
[----:B------:R-:W-:-:S04]  /*0900*/  LOP3.LUT R2, R2, 0x80000000, RZ, 0xc0, !PT ;  /* 0x8000000002027812 */ /* 0x000fc800078ec0ff */
[----:B------:R-:W-:Y:S01]  /*0910*/  LOP3.LUT R2, R2, 0x7f800000, RZ, 0xfc, !PT ;  /* 0x7f80000002027812 */ /* 0x000fe200078efcff */
[----:B------:R-:W-:Y:S06]  /*0920*/  BRA `(.L_x_17) ;  /* 0x0000000000047947 */ /* 0x000fec0003800000 */
.L_x_15:
[----:B------:R-:W-:-:S07]  /*0930*/  IMAD R2, R10, 0x800000, R2 ;  /* 0x008000000a027824 */ /* 0x000fce00078e0202 */
.L_x_17:
[----:B------:R-:W-:Y:S05]  /*0940*/  BSYNC.RECONVERGENT B2 ;  /* 0x0000000000027941 */ /* 0x000fea0003800200 */
.L_x_14:
[----:B------:R-:W-:Y:S05]  /*0950*/  BRA `(.L_x_18) ;  /* 0x0000000000207947 */ /* 0x000fea0003800000 */
.L_x_13:
[----:B------:R-:W-:-:S04]  /*0960*/  LOP3.LUT R2, R11, 0x80000000, R2, 0x48, !PT ;  /* 0x800000000b027812 */ /* 0x000fc800078e4802 */
[----:B------:R-:W-:Y:S01]  /*0970*/  LOP3.LUT R2, R2, 0x7f800000, RZ, 0xfc, !PT ;  /* 0x7f80000002027812 */ /* 0x000fe200078efcff */
[----:B------:R-:W-:Y:S06]  /*0980*/  BRA `(.L_x_18) ;  /* 0x0000000000147947 */ /* 0x000fec0003800000 */
.L_x_12:
[----:B------:R-:W-:Y:S01]  /*0990*/  LOP3.LUT R2, R11, 0x80000000, R2, 0x48, !PT ;  /* 0x800000000b027812 */ /* 0x000fe200078e4802 */
[----:B------:R-:W-:Y:S06]  /*09a0*/  BRA `(.L_x_18) ;  /* 0x00000000000c7947 */ /* 0x000fec0003800000 */
.L_x_11:
[----:B------:R-:W0:Y:S01]  /*09b0*/  MUFU.RSQ R2, -QNAN ;  /* 0xffc0000000027908 */ /* 0x000e220000001400 */
[----:B------:R-:W-:Y:S05]  /*09c0*/  BRA `(.L_x_18) ;  /* 0x0000000000047947 */ /* 0x000fea0003800000 */
.L_x_10:
[----:B------:R-:W-:-:S07]  /*09d0*/  FADD.FTZ R2, R2, R0 ;  /* 0x0000000002027221 */ /* 0x000fce0000010000 */
.L_x_18:
[----:B------:R-:W-:Y:S05]  /*09e0*/  BSYNC.RECONVERGENT B1 ;  /* 0x0000000000017941 */ /* 0x000fea0003800200 */
.L_x_8:
[----:B------:R-:W-:-:S04]  /*09f0*/  IMAD.MOV.U32 R9, RZ, RZ, 0x0 ;  /* 0x00000000ff097424 */ /* 0x000fc800078e00ff */
[----:B0-----:R-:W-:Y:S05]  /*0a00*/  RET.REL.NODEC R8 `(_Z23changeFirstElementToOnePPfS0_iif) ;  /* 0xfffffff4087c7950 */ /* 0x001fea0003c3ffff */
.L_x_19:
        /* <DEDUP_REMOVED lines=15> */
.L_x_22:


//--------------------- .text._Z11printMatrixPPfi --------------------------
	.section	.text._Z11printMatrixPPfi,"ax",@progbits
	.align	128
        .global         _Z11printMatrixPPfi
        .type           _Z11printMatrixPPfi,@function
        .size           _Z11printMatrixPPfi,(.L_x_26 - _Z11printMatrixPPfi)
        .other          _Z11printMatrixPPfi,@"STO_CUDA_ENTRY STV_DEFAULT"
_Z11printMatrixPPfi:
.text._Z11printMatrixPPfi:
[----:B------:R-:W0:Y:S01]  /*0000*/  LDC R1, c[0x0][0x37c] ;  /* 0x0000df00ff017b82 */ /* 0x000e220000000800 */
[----:B------:R-:W1:Y:S01]  /*0010*/  S2R R3, SR_TID.X ;  /* 0x0000000000037919 */ /* 0x000e620000002100 */
[----:B------:R-:W2:Y:S06]  /*0020*/  LDCU UR5, c[0x0][0x2fc] ;  /* 0x00005f80ff0577ac */ /* 0x000eac0008000800 */
[----:B------:R-:W1:Y:S01]  /*0030*/  S2UR UR6, SR_CTAID.X ;  /* 0x00000000000679c3 */ /* 0x000e620000002500 */
[----:B0-----:R-:W-:Y:S01]  /*0040*/  VIADD R1, R1, 0xfffffff0 ;  /* 0xfffffff001017836 */ /* 0x001fe20000000000 */
[----:B------:R-:W0:Y:S01]  /*0050*/  S2R R5, SR_TID.Y ;  /* 0x0000000000057919 */ /* 0x000e220000002200 */
[----:B------:R-:W3:Y:S01]  /*0060*/  LDCU UR8, c[0x0][0x388] ;  /* 0x00007100ff0877ac */ /* 0x000ee20008000800 */
[----:B------:R-:W4:Y:S04]  /*0070*/  LDCU UR4, c[0x0][0x2f8] ;  /* 0x00005f00ff0477ac */ /* 0x000f280008000800 */
[----:B------:R-:W1:Y:S08]  /*0080*/  LDC R2, c[0x0][0x360] ;  /* 0x0000d800ff027b82 */ /* 0x000e700000000800 */
[----:B------:R-:W0:Y:S08]  /*0090*/  S2UR UR7, SR_CTAID.Y ;  /* 0x00000000000779c3 */ /* 0x000e300000002600 */
[----:B------:R-:W0:Y:S01]  /*00a0*/  LDC R0, c[0x0][0x364] ;  /* 0x0000d900ff007b82 */ /* 0x000e220000000800 */
[----:B----4-:R-:W-:-:S05]  /*00b0*/  IADD3 R6, P1, PT, R1, UR4, RZ ;  /* 0x0000000401067c10 */ /* 0x010fca000ff3e0ff */
[----:B--2---:R-:W-:Y:S02]  /*00c0*/  IMAD.X R7, RZ, RZ, UR5, P1 ;  /* 0x00000005ff077e24 */ /* 0x004fe400088e06ff */
[----:B-1----:R-:W-:-:S05]  /*00d0*/  IMAD R2, R2, UR6, R3 ;  /* 0x0000000602027c24 */ /* 0x002fca000f8e0203 */
[----:B------:R-:W-:Y:S01]  /*00e0*/  ISETP.GE.AND P0, PT, R2, RZ, PT ;  /* 0x000000ff0200720c */ /* 0x000fe20003f06270 */
[----:B0-----:R-:W-:-:S05]  /*00f0*/  IMAD R3, R0, UR7, R5 ;  /* 0x0000000700037c24 */ /* 0x001fca000f8e0205 */
[----:B------:R-:W-:-:S04]  /*0100*/  VIMNMX R0, PT, PT, R2, R3, !PT ;  /* 0x0000000302007248 */ /* 0x000fc80007fe0100 */
[----:B---3--:R-:W-:-:S13]  /*0110*/  ISETP.GE.OR P0, PT, R0, UR8, !P0 ;  /* 0x0000000800007c0c */ /* 0x008fda000c706670 */
[----:B------:R-:W-:Y:S05]  /*0120*/  @P0 EXIT ;  /* 0x000000000000094d */ /* 0x000fea0003800000 */
[----:B------:R-:W0:Y:S01]  /*0130*/  LDC.64 R8, c[0x0][0x380] ;  /* 0x0000e000ff087b82 */ /* 0x000e220000000a00 */
[----:B------:R-:W1:Y:S01]  /*0140*/  LDCU.64 UR4, c[0x0][0x358] ;  /* 0x00006b00ff0477ac */ /* 0x000e620008000a00 */
[----:B0-----:R-:W-:-:S06]  /*0150*/  IMAD.WIDE.U32 R8, R2, 0x8, R8 ;  /* 0x0000000802087825 */ /* 0x001fcc00078e0008 */
[----:B-1----:R-:W2:Y:S02]  /*0160*/  LDG.E.64 R8, desc[UR4][R8.64] ;  /* 0x0000000408087981 */ /* 0x002ea4000c1e1b00 */
[----:B--2---:R-:W-:-:S06]  /*0170*/  IMAD.WIDE.U32 R10, R3, 0x4, R8 ;  /* 0x00000004030a7825 */ /* 0x004fcc00078e0008 */
[----:B------:R-:W2:Y:S01]  /*0180*/  LD.E R10, desc[UR4][R10.64] ;  /* 0x000000040a0a7980 */ /* 0x000ea2000c101900 */
[----:B------:R-:W-:Y:S01]  /*0190*/  MOV R0, 0x8 ;  /* 0x0000000800007802 */ /* 0x000fe20000000f00 */
[----:B------:R-:W0:Y:S02]  /*01a0*/  LDCU.64 UR4, c[0x4][URZ] ;  /* 0x01000000ff0477ac */ /* 0x000e240008000a00 */
[----:B------:R1:W-:Y:S01]  /*01b0*/  STL.64 [R1], R2 ;  /* 0x0000000201007387 */ /* 0x0003e20000100a00 */
[----:B------:R1:W3:Y:S01]  /*01c0*/  LDC.64 R14, c[0x4][R0] ;  /* 0x01000000000e7b82 */ /* 0x0002e20000000a00 */
[----:B0-----:R-:W-:Y:S01]  /*01d0*/  MOV R4, UR4 ;  /* 0x0000000400047c02 */ /* 0x001fe20008000f00 */
[----:B------:R-:W-:Y:S01]  /*01e0*/  IMAD.U32 R5, RZ, RZ, UR5 ;  /* 0x00000005ff057e24 */ /* 0x000fe2000f8e00ff */
[----:B--2---:R-:W0:Y:S02]  /*01f0*/  F2F.F64.F32 R12, R10 ;  /* 0x0000000a000c7310 */ /* 0x004e240000201800 */
[----:B0--3--:R1:W-:Y:S04]  /*0200*/  STL.64 [R1+0x8], R12 ;  /* 0x0000080c01007387 */ /* 0x0093e80000100a00 */
[----:B------:R-:W-:-:S07]  /*0210*/  LEPC R20, `(.L_x_20) ;  /* 0x000000001014794e */ /* 0x000fce0000000000 */
[----:B-1----:R-:W-:Y:S05]  /*0220*/  CALL.ABS.NOINC R14 ;  /* 0x000000000e007343 */ /* 0x002fea0003c00000 */
.L_x_20:
[----:B------:R-:W-:Y:S05]  /*0230*/  EXIT ;  /* 0x000000000000794d */ /* 0x000fea0003800000 */
.L_x_21:
        /* <DEDUP_REMOVED lines=12> */
.L_x_26:


//--------------------- .nv.global.init           --------------------------
	.section	.nv.global.init,"aw",@progbits
.nv.global.init:
	.type		$str,@object
	.size		$str,(.L_0 - $str)
$str:
        /*0000*/ 	.byte	0x69, 0x20, 0x69, 0x73, 0x20, 0x25, 0x64, 0x2c, 0x20, 0x6a, 0x20, 0x69, 0x73, 0x20, 0x25, 0x64
        /*0010*/ 	.byte	0x2c, 0x20, 0x25, 0x66, 0x20, 0x20, 0x0a, 0x00
.L_0:


//--------------------- .nv.shared.reserved.0     --------------------------
	.section	.nv.shared.reserved.0,"aw",@nobits
	.weak		__nv_reservedSMEM_offset_0_alias
	.size		__nv_reservedSMEM_offset_0_alias, 0, 64
	.other		__nv_reservedSMEM_offset_0_alias,@"STO_CUDA_RESERVED_SHARED STV_DEFAULT"
__nv_reservedSMEM_offset_0_alias:
	.zero		0
	.zero		64


//--------------------- .nv.constant0._Z20setPivotColumnToZeroPPfii --------------------------
	.section	.nv.constant0._Z20setPivotColumnToZeroPPfii,"a",@progbits
	.sectionflags	@""
	.align	4
.nv.constant0._Z20setPivotColumnToZeroPPfii:
	.zero		912


//--------------------- .nv.constant0._Z8GJKernelPPfS0_ii --------------------------
	.section	.nv.constant0._Z8GJKernelPPfS0_ii,"a",@progbits
	.sectionflags	@""
	.align	4
.nv.constant0._Z8GJKernelPPfS0_ii:
	.zero		920


//--------------------- .nv.constant0._Z23changeFirstElementToOnePPfS0_iif --------------------------
	.section	.nv.constant0._Z23changeFirstElementToOnePPfS0_iif,"a",@progbits
	.sectionflags	@""
	.align	4
.nv.constant0._Z23changeFirstElementToOnePPfS0_iif:
	.zero		924


//--------------------- .nv.constant0._Z11printMatrixPPfi --------------------------
	.section	.nv.constant0._Z11printMatrixPPfi,"a",@progbits
	.sectionflags	@""
	.align	4
.nv.constant0._Z11printMatrixPPfi:
	.zero		908


//--------------------- SYMBOLS --------------------------

	.type		.nv.reservedSmem.offset0,@object
	.size		.nv.reservedSmem.offset0,0x4
	.type		vprintf,@function
